//
// Generated by NVIDIA NVVM Compiler
//
// Compiler Build ID: CL-36424714
// Cuda compilation tools, release 13.0, V13.0.88
// Based on NVVM 20.0.0
//

.version 9.0
.target sm_100
.address_size 64

	// .globl	_Z9euclideanPiiPfS0_i
.extern .shared .align 16 .b8 shared[];

.visible .entry _Z9euclideanPiiPfS0_i(
	.param .u64 .ptr .align 1 _Z9euclideanPiiPfS0_i_param_0,
	.param .u32 _Z9euclideanPiiPfS0_i_param_1,
	.param .u64 .ptr .align 1 _Z9euclideanPiiPfS0_i_param_2,
	.param .u64 .ptr .align 1 _Z9euclideanPiiPfS0_i_param_3,
	.param .u32 _Z9euclideanPiiPfS0_i_param_4
)
{
	.reg .pred 	%p<20>;
	.reg .b32 	%r<131>;
	.reg .b32 	%f<88>;
	.reg .b64 	%rd<64>;

	ld.param.u64 	%rd16, [_Z9euclideanPiiPfS0_i_param_0];
	ld.param.u32 	%r42, [_Z9euclideanPiiPfS0_i_param_1];
	ld.param.u64 	%rd17, [_Z9euclideanPiiPfS0_i_param_2];
	ld.param.u64 	%rd15, [_Z9euclideanPiiPfS0_i_param_3];
	ld.param.u32 	%r43, [_Z9euclideanPiiPfS0_i_param_4];
	cvta.to.global.u64 	%rd1, %rd16;
	cvta.to.global.u64 	%rd2, %rd17;
	mov.u32 	%r1, %tid.x;
	mul.lo.s32 	%r2, %r42, %r1;
	setp.lt.s32 	%p1, %r42, 1;
	mov.f32 	%f78, 0f00000000;
	@%p1 bra 	$L__BB0_13;
	add.s32 	%r3, %r2, %r42;
	and.b32  	%r4, %r42, 7;
	setp.lt.u32 	%p2, %r42, 8;
	mov.b32 	%r120, 0;
	mov.u32 	%r125, %r120;
	@%p2 bra 	$L__BB0_4;
	and.b32  	%r120, %r42, 2147483640;
	neg.s32 	%r114, %r120;
	mul.wide.u32 	%rd18, %r2, 4;
	add.s64 	%rd19, %rd18, %rd1;
	add.s64 	%rd61, %rd19, 16;
	mad.lo.s32 	%r47, %r42, %r1, %r42;
	mul.wide.u32 	%rd20, %r47, 4;
	add.s64 	%rd21, %rd20, %rd1;
	add.s64 	%rd60, %rd21, 16;
	mov.b32 	%r125, 0;
$L__BB0_3:
	.pragma "nounroll";
	ld.global.u32 	%r48, [%rd61+-16];
	ld.global.u32 	%r49, [%rd60+-16];
	sub.s32 	%r50, %r48, %r49;
	mad.lo.s32 	%r51, %r50, %r50, %r125;
	ld.global.u32 	%r52, [%rd61+-12];
	ld.global.u32 	%r53, [%rd60+-12];
	sub.s32 	%r54, %r52, %r53;
	mad.lo.s32 	%r55, %r54, %r54, %r51;
	ld.global.u32 	%r56, [%rd61+-8];
	ld.global.u32 	%r57, [%rd60+-8];
	sub.s32 	%r58, %r56, %r57;
	mad.lo.s32 	%r59, %r58, %r58, %r55;
	ld.global.u32 	%r60, [%rd61+-4];
	ld.global.u32 	%r61, [%rd60+-4];
	sub.s32 	%r62, %r60, %r61;
	mad.lo.s32 	%r63, %r62, %r62, %r59;
	ld.global.u32 	%r64, [%rd61];
	ld.global.u32 	%r65, [%rd60];
	sub.s32 	%r66, %r64, %r65;
	mad.lo.s32 	%r67, %r66, %r66, %r63;
	ld.global.u32 	%r68, [%rd61+4];
	ld.global.u32 	%r69, [%rd60+4];
	sub.s32 	%r70, %r68, %r69;
	mad.lo.s32 	%r71, %r70, %r70, %r67;
	ld.global.u32 	%r72, [%rd61+8];
	ld.global.u32 	%r73, [%rd60+8];
	sub.s32 	%r74, %r72, %r73;
	mad.lo.s32 	%r75, %r74, %r74, %r71;
	ld.global.u32 	%r76, [%rd61+12];
	ld.global.u32 	%r77, [%rd60+12];
	sub.s32 	%r78, %r76, %r77;
	mad.lo.s32 	%r125, %r78, %r78, %r75;
	add.s32 	%r114, %r114, 8;
	add.s64 	%rd61, %rd61, 32;
	add.s64 	%rd60, %rd60, 32;
	setp.ne.s32 	%p3, %r114, 0;
	@%p3 bra 	$L__BB0_3;
$L__BB0_4:
	setp.eq.s32 	%p4, %r4, 0;
	@%p4 bra 	$L__BB0_12;
	and.b32  	%r14, %r42, 3;
	setp.lt.u32 	%p5, %r4, 4;
	@%p5 bra 	$L__BB0_7;
	add.s32 	%r80, %r120, %r2;
	mul.wide.u32 	%rd22, %r80, 4;
	add.s64 	%rd23, %rd1, %rd22;
	ld.global.u32 	%r81, [%rd23];
	add.s32 	%r82, %r80, %r42;
	mul.wide.u32 	%rd24, %r82, 4;
	add.s64 	%rd25, %rd1, %rd24;
	ld.global.u32 	%r83, [%rd25];
	sub.s32 	%r84, %r81, %r83;
	mad.lo.s32 	%r85, %r84, %r84, %r125;
	cvt.u64.u32 	%rd26, %r2;
	cvt.u64.u32 	%rd27, %r120;
	add.s64 	%rd28, %rd27, %rd26;
	shl.b64 	%rd29, %rd28, 2;
	add.s64 	%rd30, %rd1, %rd29;
	ld.global.u32 	%r86, [%rd30+4];
	cvt.u64.u32 	%rd31, %r3;
	add.s64 	%rd32, %rd31, %rd27;
	shl.b64 	%rd33, %rd32, 2;
	add.s64 	%rd34, %rd1, %rd33;
	ld.global.u32 	%r87, [%rd34+4];
	sub.s32 	%r88, %r86, %r87;
	mad.lo.s32 	%r89, %r88, %r88, %r85;
	ld.global.u32 	%r90, [%rd30+8];
	ld.global.u32 	%r91, [%rd34+8];
	sub.s32 	%r92, %r90, %r91;
	mad.lo.s32 	%r93, %r92, %r92, %r89;
	ld.global.u32 	%r94, [%rd30+12];
	ld.global.u32 	%r95, [%rd34+12];
	sub.s32 	%r96, %r94, %r95;
	mad.lo.s32 	%r125, %r96, %r96, %r93;
	add.s32 	%r120, %r120, 4;
$L__BB0_7:
	setp.eq.s32 	%p6, %r14, 0;
	@%p6 bra 	$L__BB0_12;
	setp.eq.s32 	%p7, %r14, 1;
	@%p7 bra 	$L__BB0_10;
	add.s32 	%r98, %r120, %r2;
	mul.wide.u32 	%rd35, %r98, 4;
	add.s64 	%rd36, %rd1, %rd35;
	ld.global.u32 	%r99, [%rd36];
	add.s32 	%r100, %r98, %r42;
	mul.wide.u32 	%rd37, %r100, 4;
	add.s64 	%rd38, %rd1, %rd37;
	ld.global.u32 	%r101, [%rd38];
	sub.s32 	%r102, %r99, %r101;
	mad.lo.s32 	%r103, %r102, %r102, %r125;
	cvt.u64.u32 	%rd39, %r2;
	cvt.u64.u32 	%rd40, %r120;
	add.s64 	%rd41, %rd40, %rd39;
	shl.b64 	%rd42, %rd41, 2;
	add.s64 	%rd43, %rd1, %rd42;
	ld.global.u32 	%r104, [%rd43+4];
	cvt.u64.u32 	%rd44, %r3;
	add.s64 	%rd45, %rd44, %rd40;
	shl.b64 	%rd46, %rd45, 2;
	add.s64 	%rd47, %rd1, %rd46;
	ld.global.u32 	%r105, [%rd47+4];
	sub.s32 	%r106, %r104, %r105;
	mad.lo.s32 	%r125, %r106, %r106, %r103;
	add.s32 	%r120, %r120, 2;
$L__BB0_10:
	and.b32  	%r107, %r42, 1;
	setp.eq.b32 	%p8, %r107, 1;
	not.pred 	%p9, %p8;
	@%p9 bra 	$L__BB0_12;
	add.s32 	%r108, %r120, %r2;
	mul.wide.u32 	%rd48, %r108, 4;
	add.s64 	%rd49, %rd1, %rd48;
	ld.global.u32 	%r109, [%rd49];
	add.s32 	%r110, %r108, %r42;
	mul.wide.u32 	%rd50, %r110, 4;
	add.s64 	%rd51, %rd1, %rd50;
	ld.global.u32 	%r111, [%rd51];
	sub.s32 	%r112, %r109, %r111;
	mad.lo.s32 	%r125, %r112, %r112, %r125;
$L__BB0_12:
	cvt.rn.f32.s32 	%f78, %r125;
$L__BB0_13:
	sqrt.rn.f32 	%f17, %f78;
	mul.wide.u32 	%rd52, %r1, 4;
	add.s64 	%rd53, %rd2, %rd52;
	st.global.f32 	[%rd53], %f17;
	bar.sync 	0;
	setp.ne.s32 	%p10, %r1, 0;
	@%p10 bra 	$L__BB0_28;
	setp.lt.s32 	%p11, %r43, 1;
	mov.f32 	%f87, 0f00000000;
	@%p11 bra 	$L__BB0_27;
	and.b32  	%r27, %r43, 15;
	setp.lt.u32 	%p12, %r43, 16;
	mov.f32 	%f87, 0f00000000;
	mov.b32 	%r128, 0;
	@%p12 bra 	$L__BB0_18;
	and.b32  	%r128, %r43, 2147483632;
	neg.s32 	%r126, %r128;
	add.s64 	%rd62, %rd2, 32;
	mov.f32 	%f87, 0f00000000;
$L__BB0_17:
	.pragma "nounroll";
	ld.global.f32 	%f22, [%rd62+-32];
	add.f32 	%f23, %f87, %f22;
	ld.global.f32 	%f24, [%rd62+-28];
	add.f32 	%f25, %f23, %f24;
	ld.global.f32 	%f26, [%rd62+-24];
	add.f32 	%f27, %f25, %f26;
	ld.global.f32 	%f28, [%rd62+-20];
	add.f32 	%f29, %f27, %f28;
	ld.global.f32 	%f30, [%rd62+-16];
	add.f32 	%f31, %f29, %f30;
	ld.global.f32 	%f32, [%rd62+-12];
	add.f32 	%f33, %f31, %f32;
	ld.global.f32 	%f34, [%rd62+-8];
	add.f32 	%f35, %f33, %f34;
	ld.global.f32 	%f36, [%rd62+-4];
	add.f32 	%f37, %f35, %f36;
	ld.global.f32 	%f38, [%rd62];
	add.f32 	%f39, %f37, %f38;
	ld.global.f32 	%f40, [%rd62+4];
	add.f32 	%f41, %f39, %f40;
	ld.global.f32 	%f42, [%rd62+8];
	add.f32 	%f43, %f41, %f42;
	ld.global.f32 	%f44, [%rd62+12];
	add.f32 	%f45, %f43, %f44;
	ld.global.f32 	%f46, [%rd62+16];
	add.f32 	%f47, %f45, %f46;
	ld.global.f32 	%f48, [%rd62+20];
	add.f32 	%f49, %f47, %f48;
	ld.global.f32 	%f50, [%rd62+24];
	add.f32 	%f51, %f49, %f50;
	ld.global.f32 	%f52, [%rd62+28];
	add.f32 	%f87, %f51, %f52;
	add.s32 	%r126, %r126, 16;
	add.s64 	%rd62, %rd62, 64;
	setp.ne.s32 	%p13, %r126, 0;
	@%p13 bra 	$L__BB0_17;
$L__BB0_18:
	setp.eq.s32 	%p14, %r27, 0;
	@%p14 bra 	$L__BB0_27;
	and.b32  	%r33, %r43, 7;
	setp.lt.u32 	%p15, %r27, 8;
	@%p15 bra 	$L__BB0_21;
	mul.wide.u32 	%rd54, %r128, 4;
	add.s64 	%rd55, %rd2, %rd54;
	ld.global.f32 	%f54, [%rd55];
	add.f32 	%f55, %f87, %f54;
	ld.global.f32 	%f56, [%rd55+4];
	add.f32 	%f57, %f55, %f56;
	ld.global.f32 	%f58, [%rd55+8];
	add.f32 	%f59, %f57, %f58;
	ld.global.f32 	%f60, [%rd55+12];
	add.f32 	%f61, %f59, %f60;
	ld.global.f32 	%f62, [%rd55+16];
	add.f32 	%f63, %f61, %f62;
	ld.global.f32 	%f64, [%rd55+20];
	add.f32 	%f65, %f63, %f64;
	ld.global.f32 	%f66, [%rd55+24];
	add.f32 	%f67, %f65, %f66;
	ld.global.f32 	%f68, [%rd55+28];
	add.f32 	%f87, %f67, %f68;
	add.s32 	%r128, %r128, 8;
$L__BB0_21:
	setp.eq.s32 	%p16, %r33, 0;
	@%p16 bra 	$L__BB0_27;
	and.b32  	%r36, %r43, 3;
	setp.lt.u32 	%p17, %r33, 4;
	@%p17 bra 	$L__BB0_24;
	mul.wide.u32 	%rd56, %r128, 4;
	add.s64 	%rd57, %rd2, %rd56;
	ld.global.f32 	%f70, [%rd57];
	add.f32 	%f71, %f87, %f70;
	ld.global.f32 	%f72, [%rd57+4];
	add.f32 	%f73, %f71, %f72;
	ld.global.f32 	%f74, [%rd57+8];
	add.f32 	%f75, %f73, %f74;
	ld.global.f32 	%f76, [%rd57+12];
	add.f32 	%f87, %f75, %f76;
	add.s32 	%r128, %r128, 4;
$L__BB0_24:
	setp.eq.s32 	%p18, %r36, 0;
	@%p18 bra 	$L__BB0_27;
	mul.wide.u32 	%rd58, %r128, 4;
	add.s64 	%rd63, %rd2, %rd58;
	neg.s32 	%r130, %r36;
$L__BB0_26:
	.pragma "nounroll";
	ld.global.f32 	%f77, [%rd63];
	add.f32 	%f87, %f87, %f77;
	add.s64 	%rd63, %rd63, 4;
	add.s32 	%r130, %r130, 1;
	setp.ne.s32 	%p19, %r130, 0;
	@%p19 bra 	$L__BB0_26;
$L__BB0_27:
	cvta.to.global.u64 	%rd59, %rd15;
	st.global.f32 	[%rd59], %f87;
$L__BB0_28:
	ret;

}
.entry _Z11bitonicsortPfi(
	.param .u64 .ptr .align 1 _Z11bitonicsortPfi_param_0,
	.param .u32 _Z11bitonicsortPfi_param_1
)
{
	.reg .pred 	%p<9>;
	.reg .b32 	%r<21>;
	.reg .b32 	%f<7>;
	.reg .b64 	%rd<5>;

	ld.param.u64 	%rd2, [_Z11bitonicsortPfi_param_0];
	ld.param.u32 	%r11, [_Z11bitonicsortPfi_param_1];
	cvta.to.global.u64 	%rd3, %rd2;
	mov.u32 	%r1, %tid.x;
	mul.wide.u32 	%rd4, %r1, 4;
	add.s64 	%rd1, %rd3, %rd4;
	ld.global.f32 	%f5, [%rd1];
	shl.b32 	%r12, %r1, 2;
	mov.u32 	%r13, shared;
	add.s32 	%r2, %r13, %r12;
	st.shared.f32 	[%r2], %f5;
	bar.sync 	0;
	setp.lt.u32 	%p1, %r11, 2;
	@%p1 bra 	$L__BB1_12;
	mov.b32 	%r19, 2;
$L__BB1_2:
	setp.eq.s32 	%p2, %r19, 0;
	@%p2 bra 	$L__BB1_11;
	and.b32  	%r4, %r19, %r1;
	mov.u32 	%r20, %r19;
$L__BB1_4:
	mov.u32 	%r5, %r20;
	shr.u32 	%r20, %r5, 1;
	xor.b32  	%r7, %r20, %r1;
	setp.le.u32 	%p3, %r7, %r1;
	@%p3 bra 	$L__BB1_10;
	setp.ne.s32 	%p4, %r4, 0;
	@%p4 bra 	$L__BB1_8;
	ld.shared.f32 	%f1, [%r2];
	shl.b32 	%r17, %r7, 2;
	add.s32 	%r8, %r13, %r17;
	ld.shared.f32 	%f2, [%r8];
	setp.leu.f32 	%p6, %f1, %f2;
	@%p6 bra 	$L__BB1_10;
	st.shared.f32 	[%r2], %f2;
	st.shared.f32 	[%r8], %f1;
	bra.uni 	$L__BB1_10;
$L__BB1_8:
	ld.shared.f32 	%f3, [%r2];
	shl.b32 	%r15, %r7, 2;
	add.s32 	%r9, %r13, %r15;
	ld.shared.f32 	%f4, [%r9];
	setp.geu.f32 	%p5, %f3, %f4;
	@%p5 bra 	$L__BB1_10;
	st.shared.f32 	[%r2], %f4;
	st.shared.f32 	[%r9], %f3;
$L__BB1_10:
	bar.sync 	0;
	setp.gt.u32 	%p7, %r5, 3;
	@%p7 bra 	$L__BB1_4;
$L__BB1_11:
	shl.b32 	%r19, %r19, 1;
	setp.le.u32 	%p8, %r19, %r11;
	@%p8 bra 	$L__BB1_2;
$L__BB1_12:
	ld.shared.f32 	%f6, [%r2];
	st.global.f32 	[%rd1], %f6;
	ret;

}


// ===== COMPILED SASS (sm_100) =====

	.target	sm_100

	.elftype	@"ET_EXEC"


//--------------------- .note.nv.tkinfo           --------------------------
	.section	.note.nv.tkinfo,"",@"SHT_NOTE"
	.sectionflags	@"SHF_NOTE_NV_TKINFO"
	.tkinfo
        /*0018*/ 	.word	0x00000002
        /*0030*/ 	.string	""
        /*0030*/ 	.string	"ptxas"
        /*0030*/ 	.string	"Cuda compilation tools, release 13.0, V13.0.88"
        /*0030*/ 	.string	"Build cuda_13.0.r13.0/compiler.36424714_0"
        /*0030*/ 	.string	"-arch sm_100 -m 64 "



//--------------------- .note.nv.cuinfo           --------------------------
	.section	.note.nv.cuinfo,"",@"SHT_NOTE"
	.sectionflags	@"SHF_NOTE_NV_CUINFO"
        /*0018*/ 	.short	0x0002
        /*001a*/ 	.short	0x0064
        /*001c*/ 	.short	0x0082
	.zero		2


//--------------------- .nv.info                  --------------------------
	.section	.nv.info,"",@"SHT_CUDA_INFO"
	.align	4


	//----- nvinfo : EIATTR_REGCOUNT
	.align		4
        /*0000*/ 	.byte	0x04, 0x2f
        /*0002*/ 	.short	(.L_1 - .L_0)
	.align		4
.L_0:
        /*0004*/ 	.word	index@(_Z9euclideanPiiPfS0_i)
        /*0008*/ 	.word	0x0000001d


	//----- nvinfo : EIATTR_FRAME_SIZE
	.align		4
.L_1:
        /*000c*/ 	.byte	0x04, 0x11
        /*000e*/ 	.short	(.L_3 - .L_2)
	.align		4
.L_2:
        /*0010*/ 	.word	index@($__internal_0_$__cuda_sm20_sqrt_rn_f32_slowpath)
        /*0014*/ 	.word	0x00000000


	//----- nvinfo : EIATTR_FRAME_SIZE
	.align		4
.L_3:
        /*0018*/ 	.byte	0x04, 0x11
        /*001a*/ 	.short	(.L_5 - .L_4)
	.align		4
.L_4:
        /*001c*/ 	.word	index@(_Z9euclideanPiiPfS0_i)
        /*0020*/ 	.word	0x00000000


	//----- nvinfo : EIATTR_REGCOUNT
	.align		4
.L_5:
        /*0024*/ 	.byte	0x04, 0x2f
        /*0026*/ 	.short	(.L_7 - .L_6)
	.align		4
.L_6:
        /*0028*/ 	.word	index@(_Z11bitonicsortPfi)
        /*002c*/ 	.word	0x0000000c


	//----- nvinfo : EIATTR_FRAME_SIZE
	.align		4
.L_7:
        /*0030*/ 	.byte	0x04, 0x11
        /*0032*/ 	.short	(.L_9 - .L_8)
	.align		4
.L_8:
        /*0034*/ 	.word	index@(_Z11bitonicsortPfi)
        /*0038*/ 	.word	0x00000000


	//----- nvinfo : EIATTR_MIN_STACK_SIZE
	.align		4
.L_9:
        /*003c*/ 	.byte	0x04, 0x12
        /*003e*/ 	.short	(.L_11 - .L_10)
	.align		4
.L_10:
        /*0040*/ 	.word	index@(_Z11bitonicsortPfi)
        /*0044*/ 	.word	0x00000000


	//----- nvinfo : EIATTR_MIN_STACK_SIZE
	.align		4
.L_11:
        /*0048*/ 	.byte	0x04, 0x12
        /*004a*/ 	.short	(.L_13 - .L_12)
	.align		4
.L_12:
        /*004c*/ 	.word	index@(_Z9euclideanPiiPfS0_i)
        /*0050*/ 	.word	0x00000000
.L_13:


//--------------------- .nv.compat                --------------------------
	.section	.nv.compat,"",@"SHT_CUDA_COMPAT_INFO"
	.align	4
        /*0000*/ 	.byte	0x02, 0x09, 0x00, 0x00, 0x02, 0x02, 0x01, 0x00, 0x02, 0x05, 0x05, 0x00, 0x03, 0x07, 0x01, 0x01
        /*0010*/ 	.byte	0x02, 0x03, 0x00, 0x00, 0x02, 0x06, 0x01, 0x00, 0x04, 0x0b, 0x08, 0x00, 0x01, 0x00, 0x00, 0x00
        /*0020*/ 	.byte	0x00, 0x00, 0x00, 0x00


//--------------------- .nv.info._Z11bitonicsortPfi --------------------------
	.section	.nv.info._Z11bitonicsortPfi,"",@"SHT_CUDA_INFO"
	.sectionflags	@""
	.align	4


	//----- nvinfo : EIATTR_CUDA_API_VERSION
	.align		4
        /*0000*/ 	.byte	0x04, 0x37
        /*0002*/ 	.short	(.L_15 - .L_14)
.L_14:
        /*0004*/ 	.word	0x00000082


	//----- nvinfo : EIATTR_KPARAM_INFO
	.align		4
.L_15:
        /*0008*/ 	.byte	0x04, 0x17
        /*000a*/ 	.short	(.L_17 - .L_16)
.L_16:
        /*000c*/ 	.word	0x00000000
        /*0010*/ 	.short	0x0001
        /*0012*/ 	.short	0x0008
        /*0014*/ 	.byte	0x00, 0xf0, 0x11, 0x00


	//----- nvinfo : EIATTR_KPARAM_INFO
	.align		4
.L_17:
        /*0018*/ 	.byte	0x04, 0x17
        /*001a*/ 	.short	(.L_19 - .L_18)
.L_18:
        /*001c*/ 	.word	0x00000000
        /*0020*/ 	.short	0x0000
        /*0022*/ 	.short	0x0000
        /*0024*/ 	.byte	0x00, 0xf5, 0x21, 0x00


	//----- nvinfo : EIATTR_SPARSE_MMA_MASK
	.align		4
.L_19:
        /*0028*/ 	.byte	0x03, 0x50
        /*002a*/ 	.short	0x0000


	//----- nvinfo : EIATTR_MAXREG_COUNT
	.align		4
        /*002c*/ 	.byte	0x03, 0x1b
        /*002e*/ 	.short	0x00ff


	//----- nvinfo : EIATTR_NUM_BARRIERS
	.align		4
        /*0030*/ 	.byte	0x02, 0x4c
        /*0032*/ 	.byte	0x01
	.zero		1


	//----- nvinfo : EIATTR_MERCURY_ISA_VERSION
	.align		4
        /*0034*/ 	.byte	0x03, 0x5f
        /*0036*/ 	.short	0x0101


	//----- nvinfo : EIATTR_VRC_CTA_INIT_COUNT
	.align		4
        /*0038*/ 	.byte	0x02, 0x4a
	.zero		1
	.zero		1


	//----- nvinfo : EIATTR_EXIT_INSTR_OFFSETS
	.align		4
        /*003c*/ 	.byte	0x04, 0x1c
        /*003e*/ 	.short	(.L_21 - .L_20)


	//   ....[0]....
.L_20:
        /*0040*/ 	.word	0x00000330


	//----- nvinfo : EIATTR_CRS_STACK_SIZE
	.align		4
.L_21:
        /*0044*/ 	.byte	0x04, 0x1e
        /*0046*/ 	.short	(.L_23 - .L_22)
.L_22:
        /*0048*/ 	.word	0x00000000


	//----- nvinfo : EIATTR_CBANK_PARAM_SIZE
	.align		4
.L_23:
        /*004c*/ 	.byte	0x03, 0x19
        /*004e*/ 	.short	0x000c


	//----- nvinfo : EIATTR_PARAM_CBANK
	.align		4
        /*0050*/ 	.byte	0x04, 0x0a
        /*0052*/ 	.short	(.L_25 - .L_24)
	.align		4
.L_24:
        /*0054*/ 	.word	index@(.nv.constant0._Z11bitonicsortPfi)
        /*0058*/ 	.short	0x0380
        /*005a*/ 	.short	0x000c


	//----- nvinfo : EIATTR_SW_WAR
	.align		4
.L_25:
        /*005c*/ 	.byte	0x04, 0x36
        /*005e*/ 	.short	(.L_27 - .L_26)
.L_26:
        /*0060*/ 	.word	0x00000008
.L_27:


//--------------------- .nv.info._Z9euclideanPiiPfS0_i --------------------------
	.section	.nv.info._Z9euclideanPiiPfS0_i,"",@"SHT_CUDA_INFO"
	.sectionflags	@""
	.align	4


	//----- nvinfo : EIATTR_CUDA_API_VERSION
	.align		4
        /*0000*/ 	.byte	0x04, 0x37
        /*0002*/ 	.short	(.L_29 - .L_28)
.L_28:
        /*0004*/ 	.word	0x00000082


	//----- nvinfo : EIATTR_KPARAM_INFO
	.align		4
.L_29:
        /*0008*/ 	.byte	0x04, 0x17
        /*000a*/ 	.short	(.L_31 - .L_30)
.L_30:
        /*000c*/ 	.word	0x00000000
        /*0010*/ 	.short	0x0004
        /*0012*/ 	.short	0x0020
        /*0014*/ 	.byte	0x00, 0xf0, 0x11, 0x00


	//----- nvinfo : EIATTR_KPARAM_INFO
	.align		4
.L_31:
        /*0018*/ 	.byte	0x04, 0x17
        /*001a*/ 	.short	(.L_33 - .L_32)
.L_32:
        /*001c*/ 	.word	0x00000000
        /*0020*/ 	.short	0x0003
        /*0022*/ 	.short	0x0018
        /*0024*/ 	.byte	0x00, 0xf5, 0x21, 0x00


	//----- nvinfo : EIATTR_KPARAM_INFO
	.align		4
.L_33:
        /*0028*/ 	.byte	0x04, 0x17
        /*002a*/ 	.short	(.L_35 - .L_34)
.L_34:
        /*002c*/ 	.word	0x00000000
        /*0030*/ 	.short	0x0002
        /*0032*/ 	.short	0x0010
        /*0034*/ 	.byte	0x00, 0xf5, 0x21, 0x00


	//----- nvinfo : EIATTR_KPARAM_INFO
	.align		4
.L_35:
        /*0038*/ 	.byte	0x04, 0x17
        /*003a*/ 	.short	(.L_37 - .L_36)
.L_36:
        /*003c*/ 	.word	0x00000000
        /*0040*/ 	.short	0x0001
        /*0042*/ 	.short	0x0008
        /*0044*/ 	.byte	0x00, 0xf0, 0x11, 0x00


	//----- nvinfo : EIATTR_KPARAM_INFO
	.align		4
.L_37:
        /*0048*/ 	.byte	0x04, 0x17
        /*004a*/ 	.short	(.L_39 - .L_38)
.L_38:
        /*004c*/ 	.word	0x00000000
        /*0050*/ 	.short	0x0000
        /*0052*/ 	.short	0x0000
        /*0054*/ 	.byte	0x00, 0xf5, 0x21, 0x00


	//----- nvinfo : EIATTR_SPARSE_MMA_MASK
	.align		4
.L_39:
        /*0058*/ 	.byte	0x03, 0x50
        /*005a*/ 	.short	0x0000


	//----- nvinfo : EIATTR_MAXREG_COUNT
	.align		4
        /*005c*/ 	.byte	0x03, 0x1b
        /*005e*/ 	.short	0x00ff


	//----- nvinfo : EIATTR_NUM_BARRIERS
	.align		4
        /*0060*/ 	.byte	0x02, 0x4c
        /*0062*/ 	.byte	0x01
	.zero		1


	//----- nvinfo : EIATTR_MERCURY_ISA_VERSION
	.align		4
        /*0064*/ 	.byte	0x03, 0x5f
        /*0066*/ 	.short	0x0101


	//----- nvinfo : EIATTR_VRC_CTA_INIT_COUNT
	.align		4
        /*0068*/ 	.byte	0x02, 0x4a
	.zero		1
	.zero		1


	//----- nvinfo : EIATTR_EXIT_INSTR_OFFSETS
	.align		4
        /*006c*/ 	.byte	0x04, 0x1c
        /*006e*/ 	.short	(.L_41 - .L_40)


	//   ....[0]....
.L_40:
        /*0070*/ 	.word	0x00000a10


	//   ....[1]....
        /*0074*/ 	.word	0x000010d0


	//----- nvinfo : EIATTR_CRS_STACK_SIZE
	.align		4
.L_41:
        /*0078*/ 	.byte	0x04, 0x1e
        /*007a*/ 	.short	(.L_43 - .L_42)
.L_42:
        /*007c*/ 	.word	0x00000000


	//----- nvinfo : EIATTR_CBANK_PARAM_SIZE
	.align		4
.L_43:
        /*0080*/ 	.byte	0x03, 0x19
        /*0082*/ 	.short	0x0024


	//----- nvinfo : EIATTR_PARAM_CBANK
	.align		4
        /*0084*/ 	.byte	0x04, 0x0a
        /*0086*/ 	.short	(.L_45 - .L_44)
	.align		4
.L_44:
        /*0088*/ 	.word	index@(.nv.constant0._Z9euclideanPiiPfS0_i)
        /*008c*/ 	.short	0x0380
        /*008e*/ 	.short	0x0024


	//----- nvinfo : EIATTR_SW_WAR
	.align		4
.L_45:
        /*0090*/ 	.byte	0x04, 0x36
        /*0092*/ 	.short	(.L_47 - .L_46)
.L_46:
        /*0094*/ 	.word	0x00000008
.L_47:


//--------------------- .nv.callgraph             --------------------------
	.section	.nv.callgraph,"",@"SHT_CUDA_CALLGRAPH"
	.align	4
	.sectionentsize	8
	.align		4
        /*0000*/ 	.word	0x00000000
	.align		4
        /*0004*/ 	.word	0xffffffff
	.align		4
        /*0008*/ 	.word	0x00000000
	.align		4
        /*000c*/ 	.word	0xfffffffe
	.align		4
        /*0010*/ 	.word	0x00000000
	.align		4
        /*0014*/ 	.word	0xfffffffd
	.align		4
        /*0018*/ 	.word	0x00000000
	.align		4
        /*001c*/ 	.word	0xfffffffc


//--------------------- .text._Z11bitonicsortPfi  --------------------------
	.section	.text._Z11bitonicsortPfi,"ax",@progbits
	.align	128
.text._Z11bitonicsortPfi:
        .type           _Z11bitonicsortPfi,@function
        .size           _Z11bitonicsortPfi,(.L_x_25 - _Z11bitonicsortPfi)
        .other          _Z11bitonicsortPfi,@"STO_CUDA_ENTRY STV_DEFAULT"
_Z11bitonicsortPfi:
[----:B------:R-:W-:Y:S01]  /*0000*/  LDC R1, c[0x0][0x37c] ;  /* 0x0000df00ff017b82 */ /* 0x000fe20000000800 */
[----:B------:R-:W0:Y:S07]  /*0010*/  S2R R7, SR_TID.X ;  /* 0x0000000000077919 */ /* 0x000e2e0000002100 */
[----:B------:R-:W0:Y:S01]  /*0020*/  LDC.64 R2, c[0x0][0x380] ;  /* 0x0000e000ff027b82 */ /* 0x000e220000000a00 */
[----:B------:R-:W1:Y:S01]  /*0030*/  LDCU.64 UR8, c[0x0][0x358] ;  /* 0x00006b00ff0877ac */ /* 0x000e620008000a00 */
[----:B0-----:R-:W-:-:S05]  /*0040*/  IMAD.WIDE.U32 R2, R7, 0x4, R2 ;  /* 0x0000000407027825 */ /* 0x001fca00078e0002 */
[----:B-1----:R-:W2:Y:S01]  /*0050*/  LDG.E R0, desc[UR8][R2.64] ;  /* 0x0000000802007981 */ /* 0x002ea2000c1e1900 */
[----:B------:R-:W0:Y:S01]  /*0060*/  S2UR UR5, SR_CgaCtaId ;  /* 0x00000000000579c3 */ /* 0x000e220000008800 */
[----:B------:R-:W-:Y:S02]  /*0070*/  UMOV UR4, 0x400 ;  /* 0x0000040000047882 */ /* 0x000fe40000000000 */
[----:B0-----:R-:W-:Y:S01]  /*0080*/  ULEA UR4, UR5, UR4, 0x18 ;  /* 0x0000000405047291 */ /* 0x001fe2000f8ec0ff */
[----:B------:R-:W0:Y:S05]  /*0090*/  LDCU UR5, c[0x0][0x388] ;  /* 0x00007100ff0577ac */ /* 0x000e2a0008000800 */
[----:B------:R-:W-:Y:S01]  /*00a0*/  LEA R5, R7, UR4, 0x2 ;  /* 0x0000000407057c11 */ /* 0x000fe2000f8e10ff */
[----:B0-----:R-:W-:-:S04]  /*00b0*/  UISETP.GE.U32.AND UP0, UPT, UR5, 0x2, UPT ;  /* 0x000000020500788c */ /* 0x001fc8000bf06070 */
[----:B--2---:R0:W-:Y:S01]  /*00c0*/  STS [R5], R0 ;  /* 0x0000000005007388 */ /* 0x0041e20000000800 */
[----:B------:R-:W-:Y:S06]  /*00d0*/  BAR.SYNC.DEFER_BLOCKING 0x0 ;  /* 0x0000000000007b1d */ /* 0x000fec0000010000 */
[----:B------:R-:W-:Y:S05]  /*00e0*/  BRA.U !UP0, `(.L_x_0) ;  /* 0x0000000108887547 */ /* 0x000fea000b800000 */
[----:B------:R-:W-:-:S05]  /*00f0*/  UMOV UR5, 0x2 ;  /* 0x0000000200057882 */ /* 0x000fca0000000000 */
.L_x_6:
[----:B------:R-:W-:-:S09]  /*0100*/  UISETP.NE.AND UP0, UPT, UR5, URZ, UPT ;  /* 0x000000ff0500728c */ /* 0x000fd2000bf05270 */
[----:B01----:R-:W-:Y:S05]  /*0110*/  BRA.U !UP0, `(.L_x_1) ;  /* 0x00000001086c7547 */ /* 0x003fea000b800000 */
[----:B------:R-:W-:-:S05]  /*0120*/  UMOV UR6, UR5 ;  /* 0x0000000500067c82 */ /* 0x000fca0008000000 */
.L_x_5:
[----:B------:R-:W-:Y:S01]  /*0130*/  UMOV UR7, UR6 ;  /* 0x0000000600077c82 */ /* 0x000fe20008000000 */
[----:B------:R-:W-:Y:S01]  /*0140*/  USHF.R.U32.HI UR6, URZ, 0x1, UR6 ;  /* 0x00000001ff067899 */ /* 0x000fe20008011606 */
[----:B------:R-:W-:Y:S05]  /*0150*/  BSSY.RECONVERGENT B0, `(.L_x_2) ;  /* 0x0000014000007945 */ /* 0x000fea0003800200 */
[----:B01----:R-:W-:-:S04]  /*0160*/  LOP3.LUT R0, R7, UR6, RZ, 0x3c, !PT ;  /* 0x0000000607007c12 */ /* 0x003fc8000f8e3cff */
[----:B------:R-:W-:-:S13]  /*0170*/  ISETP.GT.U32.AND P0, PT, R0, R7, PT ;  /* 0x000000070000720c */ /* 0x000fda0003f04070 */
[----:B------:R-:W-:Y:S05]  /*0180*/  @!P0 BRA `(.L_x_3) ;  /* 0x0000000000408947 */ /* 0x000fea0003800000 */
[----:B------:R-:W-:-:S13]  /*0190*/  LOP3.LUT P0, RZ, R7, UR5, RZ, 0xc0, !PT ;  /* 0x0000000507ff7c12 */ /* 0x000fda000f80c0ff */
[----:B------:R-:W-:Y:S05]  /*01a0*/  @P0 BRA `(.L_x_4) ;  /* 0x0000000000200947 */ /* 0x000fea0003800000 */
[----:B------:R-:W-:Y:S02]  /*01b0*/  LEA R9, R0, UR4, 0x2 ;  /* 0x0000000400097c11 */ /* 0x000fe4000f8e10ff */
[----:B------:R-:W-:Y:S04]  /*01c0*/  LDS R0, [R5] ;  /* 0x0000000005007984 */ /* 0x000fe80000000800 */
[----:B------:R-:W0:Y:S02]  /*01d0*/  LDS R4, [R9] ;  /* 0x0000000009047984 */ /* 0x000e240000000800 */
[----:B0-----:R-:W-:-:S13]  /*01e0*/  FSETP.GT.AND P0, PT, R0, R4, PT ;  /* 0x000000040000720b */ /* 0x001fda0003f04000 */
[----:B------:R-:W-:Y:S05]  /*01f0*/  @!P0 BRA `(.L_x_3) ;  /* 0x0000000000248947 */ /* 0x000fea0003800000 */
[----:B------:R1:W-:Y:S04]  /*0200*/  STS [R5], R4 ;  /* 0x0000000405007388 */ /* 0x0003e80000000800 */
[----:B------:R1:W-:Y:S01]  /*0210*/  STS [R9], R0 ;  /* 0x0000000009007388 */ /* 0x0003e20000000800 */
[----:B------:R-:W-:Y:S05]  /*0220*/  BRA `(.L_x_3) ;  /* 0x0000000000187947 */ /* 0x000fea0003800000 */
.L_x_4:
[----:B------:R-:W-:Y:S02]  /*0230*/  LEA R9, R0, UR4, 0x2 ;  /* 0x0000000400097c11 */ /* 0x000fe4000f8e10ff */
[----:B------:R-:W-:Y:S04]  /*0240*/  LDS R0, [R5] ;  /* 0x0000000005007984 */ /* 0x000fe80000000800 */
[----:B------:R-:W0:Y:S02]  /*0250*/  LDS R4, [R9] ;  /* 0x0000000009047984 */ /* 0x000e240000000800 */
[----:B0-----:R-:W-:-:S13]  /*0260*/  FSETP.GEU.AND P0, PT, R0, R4, PT ;  /* 0x000000040000720b */ /* 0x001fda0003f0e000 */
[----:B------:R0:W-:Y:S04]  /*0270*/  @!P0 STS [R5], R4 ;  /* 0x0000000405008388 */ /* 0x0001e80000000800 */
[----:B------:R0:W-:Y:S02]  /*0280*/  @!P0 STS [R9], R0 ;  /* 0x0000000009008388 */ /* 0x0001e40000000800 */
.L_x_3:
[----:B------:R-:W-:Y:S05]  /*0290*/  BSYNC.RECONVERGENT B0 ;  /* 0x0000000000007941 */ /* 0x000fea0003800200 */
.L_x_2:
[----:B------:R-:W-:Y:S01]  /*02a0*/  BAR.SYNC.DEFER_BLOCKING 0x0 ;  /* 0x0000000000007b1d */ /* 0x000fe20000010000 */
[----:B------:R-:W-:-:S09]  /*02b0*/  UISETP.GT.U32.AND UP0, UPT, UR7, 0x3, UPT ;  /* 0x000000030700788c */ /* 0x000fd2000bf04070 */
[----:B------:R-:W-:Y:S05]  /*02c0*/  BRA.U UP0, `(.L_x_5) ;  /* 0xfffffffd00987547 */ /* 0x000fea000b83ffff */
.L_x_1:
[----:B------:R-:W2:Y:S01]  /*02d0*/  LDCU UR6, c[0x0][0x388] ;  /* 0x00007100ff0677ac */ /* 0x000ea20008000800 */
[----:B------:R-:W-:-:S04]  /*02e0*/  USHF.L.U32 UR5, UR5, 0x1, URZ ;  /* 0x0000000105057899 */ /* 0x000fc800080006ff */
[----:B--2---:R-:W-:-:S09]  /*02f0*/  UISETP.GT.U32.AND UP0, UPT, UR5, UR6, UPT ;  /* 0x000000060500728c */ /* 0x004fd2000bf04070 */
[----:B------:R-:W-:Y:S05]  /*0300*/  BRA.U !UP0, `(.L_x_6) ;  /* 0xfffffffd087c7547 */ /* 0x000fea000b83ffff */
.L_x_0:
[----:B01----:R-:W0:Y:S04]  /*0310*/  LDS R5, [R5] ;  /* 0x0000000005057984 */ /* 0x003e280000000800 */
[----:B0-----:R-:W-:Y:S01]  /*0320*/  STG.E desc[UR8][R2.64], R5 ;  /* 0x0000000502007986 */ /* 0x001fe2000c101908 */
[----:B------:R-:W-:Y:S05]  /*0330*/  EXIT ;  /* 0x000000000000794d */ /* 0x000fea0003800000 */
.L_x_7:
[----:B------:R-:W-:-:S00]  /*0340*/  BRA `(.L_x_7) ;  /* 0xfffffffc00fc7947 */ /* 0x000fc0000383ffff */
[----:B------:R-:W-:-:S00]  /*0350*/  NOP ;  /* 0x0000000000007918 */ /* 0x000fc00000000000 */
        /* <DEDUP_REMOVED lines=10> */
.L_x_25:


//--------------------- .text._Z9euclideanPiiPfS0_i --------------------------
	.section	.text._Z9euclideanPiiPfS0_i,"ax",@progbits
	.align	128
        .global         _Z9euclideanPiiPfS0_i
        .type           _Z9euclideanPiiPfS0_i,@function
        .size           _Z9euclideanPiiPfS0_i,(.L_x_26 - _Z9euclideanPiiPfS0_i)
        .other          _Z9euclideanPiiPfS0_i,@"STO_CUDA_ENTRY STV_DEFAULT"
_Z9euclideanPiiPfS0_i:
.text._Z9euclideanPiiPfS0_i:
[----:B------:R-:W-:Y:S08]  /*0000*/  LDC R1, c[0x0][0x37c] ;  /* 0x0000df00ff017b82 */ /* 0x000ff00000000800 */
[----:B------:R-:W0:Y:S01]  /*0010*/  LDC R0, c[0x0][0x388] ;  /* 0x0000e200ff007b82 */ /* 0x000e220000000800 */
[----:B------:R-:W1:Y:S01]  /*0020*/  S2R R7, SR_TID.X ;  /* 0x0000000000077919 */ /* 0x000e620000002100 */
[----:B------:R-:W2:Y:S01]  /*0030*/  LDCU.64 UR6, c[0x0][0x358] ;  /* 0x00006b00ff0677ac */ /* 0x000ea20008000a00 */
[----:B------:R-:W-:Y:S01]  /*0040*/  HFMA2 R8, -RZ, RZ, 0, 0 ;  /* 0x00000000ff087431 */ /* 0x000fe200000001ff */
[----:B0-----:R-:W-:-:S13]  /*0050*/  ISETP.GE.AND P0, PT, R0, 0x1, PT ;  /* 0x000000010000780c */ /* 0x001fda0003f06270 */
[----:B-12---:R-:W-:Y:S05]  /*0060*/  @!P0 BRA `(.L_x_8) ;  /* 0x00000008001c8947 */ /* 0x006fea0003800000 */
[C---:B------:R-:W-:Y:S01]  /*0070*/  ISETP.GE.U32.AND P1, PT, R0.reuse, 0x8, PT ;  /* 0x000000080000780c */ /* 0x040fe20003f26070 */
[----:B------:R-:W-:Y:S01]  /*0080*/  IMAD R9, R7, R0, RZ ;  /* 0x0000000007097224 */ /* 0x000fe200078e02ff */
[----:B------:R-:W-:Y:S01]  /*0090*/  LOP3.LUT R22, R0, 0x7, RZ, 0xc0, !PT ;  /* 0x0000000700167812 */ /* 0x000fe200078ec0ff */
[----:B------:R-:W-:Y:S01]  /*00a0*/  IMAD.MOV.U32 R6, RZ, RZ, RZ ;  /* 0x000000ffff067224 */ /* 0x000fe200078e00ff */
[----:B------:R-:W-:Y:S02]  /*00b0*/  MOV R8, RZ ;  /* 0x000000ff00087202 */ /* 0x000fe40000000f00 */
[----:B------:R-:W-:-:S07]  /*00c0*/  ISETP.NE.AND P0, PT, R22, RZ, PT ;  /* 0x000000ff1600720c */ /* 0x000fce0003f05270 */
[----:B------:R-:W-:Y:S06]  /*00d0*/  @!P1 BRA `(.L_x_9) ;  /* 0x0000000000d09947 */ /* 0x000fec0003800000 */
[----:B------:R-:W0:Y:S01]  /*00e0*/  LDC.64 R4, c[0x0][0x380] ;  /* 0x0000e000ff047b82 */ /* 0x000e220000000a00 */
[----:B------:R-:W-:Y:S01]  /*00f0*/  IMAD R11, R7, R0, R0 ;  /* 0x00000000070b7224 */ /* 0x000fe200078e0200 */
[----:B------:R-:W-:Y:S01]  /*0100*/  LOP3.LUT R6, R0, 0x7ffffff8, RZ, 0xc0, !PT ;  /* 0x7ffffff800067812 */ /* 0x000fe200078ec0ff */
[----:B------:R-:W-:-:S03]  /*0110*/  IMAD.MOV.U32 R8, RZ, RZ, RZ ;  /* 0x000000ffff087224 */ /* 0x000fc600078e00ff */
[----:B------:R-:W-:Y:S01]  /*0120*/  IADD3 R26, PT, PT, -R6, RZ, RZ ;  /* 0x000000ff061a7210 */ /* 0x000fe20007ffe1ff */
[----:B0-----:R-:W-:-:S04]  /*0130*/  IMAD.WIDE.U32 R2, R9, 0x4, R4 ;  /* 0x0000000409027825 */ /* 0x001fc800078e0004 */
[----:B------:R-:W-:Y:S01]  /*0140*/  IMAD.WIDE.U32 R4, R11, 0x4, R4 ;  /* 0x000000040b047825 */ /* 0x000fe200078e0004 */
[----:B------:R-:W-:Y:S02]  /*0150*/  IADD3 R10, P1, PT, R2, 0x10, RZ ;  /* 0x00000010020a7810 */ /* 0x000fe40007f3e0ff */
[----:B------:R-:W-:-:S03]  /*0160*/  IADD3 R2, P2, PT, R4, 0x10, RZ ;  /* 0x0000001004027810 */ /* 0x000fc60007f5e0ff */
[----:B------:R-:W-:Y:S01]  /*0170*/  IMAD.X R11, RZ, RZ, R3, P1 ;  /* 0x000000ffff0b7224 */ /* 0x000fe200008e0603 */
[----:B------:R-:W-:-:S09]  /*0180*/  IADD3.X R3, PT, PT, RZ, R5, RZ, P2, !PT ;  /* 0x00000005ff037210 */ /* 0x000fd200017fe4ff */
.L_x_10:
[----:B------:R-:W-:Y:S01]  /*0190*/  IMAD.MOV.U32 R4, RZ, RZ, R10 ;  /* 0x000000ffff047224 */ /* 0x000fe200078e000a */
[----:B------:R-:W-:Y:S01]  /*01a0*/  MOV R5, R11 ;  /* 0x0000000b00057202 */ /* 0x000fe20000000f00 */
[----:B------:R-:W2:Y:S04]  /*01b0*/  LDG.E R21, desc[UR6][R2.64+-0x10] ;  /* 0xfffff00602157981 */ /* 0x000ea8000c1e1900 */
[----:B------:R-:W2:Y:S04]  /*01c0*/  LDG.E R20, desc[UR6][R4.64+-0x10] ;  /* 0xfffff00604147981 */ /* 0x000ea8000c1e1900 */
[----:B------:R-:W3:Y:S04]  /*01d0*/  LDG.E R24, desc[UR6][R4.64+-0xc] ;  /* 0xfffff40604187981 */ /* 0x000ee8000c1e1900 */
[----:B------:R-:W3:Y:S04]  /*01e0*/  LDG.E R25, desc[UR6][R2.64+-0xc] ;  /* 0xfffff40602197981 */ /* 0x000ee8000c1e1900 */
[----:B------:R-:W4:Y:S04]  /*01f0*/  LDG.E R18, desc[UR6][R4.64+-0x8] ;  /* 0xfffff80604127981 */ /* 0x000f28000c1e1900 */
[----:B------:R-:W4:Y:S04]  /*0200*/  LDG.E R17, desc[UR6][R2.64+-0x8] ;  /* 0xfffff80602117981 */ /* 0x000f28000c1e1900 */
[----:B------:R-:W5:Y:S04]  /*0210*/  LDG.E R19, desc[UR6][R4.64+-0x4] ;  /* 0xfffffc0604137981 */ /* 0x000f68000c1e1900 */
[----:B------:R-:W5:Y:S04]  /*0220*/  LDG.E R14, desc[UR6][R2.64+-0x4] ;  /* 0xfffffc06020e7981 */ /* 0x000f68000c1e1900 */
[----:B------:R-:W5:Y:S04]  /*0230*/  LDG.E R16, desc[UR6][R4.64] ;  /* 0x0000000604107981 */ /* 0x000f68000c1e1900 */
[----:B------:R-:W5:Y:S04]  /*0240*/  LDG.E R13, desc[UR6][R2.64] ;  /* 0x00000006020d7981 */ /* 0x000f68000c1e1900 */
[----:B------:R-:W5:Y:S04]  /*0250*/  LDG.E R15, desc[UR6][R4.64+0x4] ;  /* 0x00000406040f7981 */ /* 0x000f68000c1e1900 */
[----:B------:R-:W5:Y:S04]  /*0260*/  LDG.E R12, desc[UR6][R2.64+0x4] ;  /* 0x00000406020c7981 */ /* 0x000f68000c1e1900 */
[----:B------:R-:W5:Y:S04]  /*0270*/  LDG.E R11, desc[UR6][R4.64+0x8] ;  /* 0x00000806040b7981 */ /* 0x000f68000c1e1900 */
[----:B------:R-:W5:Y:S01]  /*0280*/  LDG.E R10, desc[UR6][R2.64+0x8] ;  /* 0x00000806020a7981 */ /* 0x000f62000c1e1900 */
[----:B--2---:R-:W-:-:S03]  /*0290*/  IADD3 R23, PT, PT, R20, -R21, RZ ;  /* 0x8000001514177210 */ /* 0x004fc60007ffe0ff */
[----:B------:R-:W2:Y:S04]  /*02a0*/  LDG.E R20, desc[UR6][R4.64+0xc] ;  /* 0x00000c0604147981 */ /* 0x000ea8000c1e1900 */
[----:B------:R0:W2:Y:S01]  /*02b0*/  LDG.E R21, desc[UR6][R2.64+0xc] ;  /* 0x00000c0602157981 */ /* 0x0000a2000c1e1900 */
[----:B------:R-:W-:Y:S02]  /*02c0*/  IMAD R8, R23, R23, R8 ;  /* 0x0000001717087224 */ /* 0x000fe400078e0208 */
[----:B---3--:R-:W-:-:S04]  /*02d0*/  IMAD.IADD R25, R24, 0x1, -R25 ;  /* 0x0000000118197824 */ /* 0x008fc800078e0a19 */
[----:B------:R-:W-:Y:S01]  /*02e0*/  IMAD R8, R25, R25, R8 ;  /* 0x0000001919087224 */ /* 0x000fe200078e0208 */
[----:B----4-:R-:W-:Y:S02]  /*02f0*/  IADD3 R17, PT, PT, R18, -R17, RZ ;  /* 0x8000001112117210 */ /* 0x010fe40007ffe0ff */
[----:B------:R-:W-:-:S03]  /*0300*/  IADD3 R26, PT, PT, R26, 0x8, RZ ;  /* 0x000000081a1a7810 */ /* 0x000fc60007ffe0ff */
[----:B------:R-:W-:Y:S01]  /*0310*/  IMAD R8, R17, R17, R8 ;  /* 0x0000001111087224 */ /* 0x000fe200078e0208 */
[----:B-----5:R-:W-:Y:S02]  /*0320*/  IADD3 R19, PT, PT, R19, -R14, RZ ;  /* 0x8000000e13137210 */ /* 0x020fe40007ffe0ff */
[----:B------:R-:W-:-:S03]  /*0330*/  ISETP.NE.AND P1, PT, R26, RZ, PT ;  /* 0x000000ff1a00720c */ /* 0x000fc60003f25270 */
[----:B------:R-:W-:Y:S02]  /*0340*/  IMAD R8, R19, R19, R8 ;  /* 0x0000001313087224 */ /* 0x000fe400078e0208 */
[----:B------:R-:W-:-:S04]  /*0350*/  IMAD.IADD R13, R16, 0x1, -R13 ;  /* 0x00000001100d7824 */ /* 0x000fc800078e0a0d */
[----:B------:R-:W-:Y:S01]  /*0360*/  IMAD R8, R13, R13, R8 ;  /* 0x0000000d0d087224 */ /* 0x000fe200078e0208 */
[----:B------:R-:W-:Y:S02]  /*0370*/  IADD3 R15, PT, PT, R15, -R12, RZ ;  /* 0x8000000c0f0f7210 */ /* 0x000fe40007ffe0ff */
[----:B0-----:R-:W-:-:S03]  /*0380*/  IADD3 R2, P3, PT, R2, 0x20, RZ ;  /* 0x0000002002027810 */ /* 0x001fc60007f7e0ff */
[----:B------:R-:W-:Y:S02]  /*0390*/  IMAD R8, R15, R15, R8 ;  /* 0x0000000f0f087224 */ /* 0x000fe400078e0208 */
[----:B------:R-:W-:Y:S01]  /*03a0*/  IMAD.IADD R11, R11, 0x1, -R10 ;  /* 0x000000010b0b7824 */ /* 0x000fe200078e0a0a */
[----:B------:R-:W-:-:S03]  /*03b0*/  IADD3 R10, P2, PT, R4, 0x20, RZ ;  /* 0x00000020040a7810 */ /* 0x000fc60007f5e0ff */
[----:B------:R-:W-:Y:S01]  /*03c0*/  IMAD R8, R11, R11, R8 ;  /* 0x0000000b0b087224 */ /* 0x000fe200078e0208 */
[----:B------:R-:W-:Y:S01]  /*03d0*/  IADD3.X R11, PT, PT, RZ, R5, RZ, P2, !PT ;  /* 0x00000005ff0b7210 */ /* 0x000fe200017fe4ff */
[----:B------:R-:W-:Y:S01]  /*03e0*/  IMAD.X R3, RZ, RZ, R3, P3 ;  /* 0x000000ffff037224 */ /* 0x000fe200018e0603 */
[----:B--2---:R-:W-:-:S05]  /*03f0*/  IADD3 R21, PT, PT, R20, -R21, RZ ;  /* 0x8000001514157210 */ /* 0x004fca0007ffe0ff */
[----:B------:R-:W-:Y:S01]  /*0400*/  IMAD R8, R21, R21, R8 ;  /* 0x0000001515087224 */ /* 0x000fe200078e0208 */
[----:B------:R-:W-:Y:S06]  /*0410*/  @P1 BRA `(.L_x_10) ;  /* 0xfffffffc005c1947 */ /* 0x000fec000383ffff */
.L_x_9:
[----:B------:R-:W-:Y:S01]  /*0420*/  IADD3 R11, PT, PT, R9, R0, RZ ;  /* 0x00000000090b7210 */ /* 0x000fe20007ffe0ff */
[----:B------:R-:W-:Y:S06]  /*0430*/  @!P0 BRA `(.L_x_11) ;  /* 0x0000000400248947 */ /* 0x000fec0003800000 */
[----:B------:R-:W-:Y:S02]  /*0440*/  ISETP.GE.U32.AND P1, PT, R22, 0x4, PT ;  /* 0x000000041600780c */ /* 0x000fe40003f26070 */
[----:B------:R-:W-:-:S04]  /*0450*/  LOP3.LUT R18, R0, 0x3, RZ, 0xc0, !PT ;  /* 0x0000000300127812 */ /* 0x000fc800078ec0ff */
[----:B------:R-:W-:-:S07]  /*0460*/  ISETP.NE.AND P0, PT, R18, RZ, PT ;  /* 0x000000ff1200720c */ /* 0x000fce0003f05270 */
[----:B------:R-:W-:Y:S06]  /*0470*/  @!P1 BRA `(.L_x_12) ;  /* 0x00000000007c9947 */ /* 0x000fec0003800000 */
[----:B------:R-:W0:Y:S01]  /*0480*/  LDC.64 R12, c[0x0][0x380] ;  /* 0x0000e000ff0c7b82 */ /* 0x000e220000000a00 */
[----:B------:R-:W1:Y:S01]  /*0490*/  LDCU.64 UR4, c[0x0][0x380] ;  /* 0x00007000ff0477ac */ /* 0x000e620008000a00 */
[CC--:B------:R-:W-:Y:S02]  /*04a0*/  IADD3 R15, PT, PT, R9.reuse, R6.reuse, RZ ;  /* 0x00000006090f7210 */ /* 0x0c0fe40007ffe0ff */
[-C--:B------:R-:W-:Y:S02]  /*04b0*/  IADD3 R16, P1, PT, R9, R6.reuse, RZ ;  /* 0x0000000609107210 */ /* 0x080fe40007f3e0ff */
[----:B------:R-:W-:Y:S01]  /*04c0*/  IADD3 R5, P2, PT, R11, R6, RZ ;  /* 0x000000060b057210 */ /* 0x000fe20007f5e0ff */
[----:B------:R-:W-:Y:S01]  /*04d0*/  IMAD.IADD R3, R15, 0x1, R0 ;  /* 0x000000010f037824 */ /* 0x000fe200078e0200 */
[----:B------:R-:W-:Y:S02]  /*04e0*/  IADD3.X R17, PT, PT, RZ, RZ, RZ, P1, !PT ;  /* 0x000000ffff117210 */ /* 0x000fe40000ffe4ff */
[----:B------:R-:W-:-:S02]  /*04f0*/  IADD3.X R10, PT, PT, RZ, RZ, RZ, P2, !PT ;  /* 0x000000ffff0a7210 */ /* 0x000fc400017fe4ff */
[----:B-1----:R-:W-:Y:S02]  /*0500*/  LEA R2, P1, R16, UR4, 0x2 ;  /* 0x0000000410027c11 */ /* 0x002fe4000f8210ff */
[----:B------:R-:W-:Y:S01]  /*0510*/  LEA R4, P2, R5, UR4, 0x2 ;  /* 0x0000000405047c11 */ /* 0x000fe2000f8410ff */
[----:B0-----:R-:W-:-:S03]  /*0520*/  IMAD.WIDE.U32 R14, R15, 0x4, R12 ;  /* 0x000000040f0e7825 */ /* 0x001fc600078e000c */
[----:B------:R-:W-:Y:S01]  /*0530*/  LEA.HI.X R5, R5, UR5, R10, 0x2, P2 ;  /* 0x0000000505057c11 */ /* 0x000fe200090f140a */
[----:B------:R-:W-:Y:S01]  /*0540*/  IMAD.WIDE.U32 R12, R3, 0x4, R12 ;  /* 0x00000004030c7825 */ /* 0x000fe200078e000c */
[----:B------:R-:W-:Y:S01]  /*0550*/  LEA.HI.X R3, R16, UR5, R17, 0x2, P1 ;  /* 0x0000000510037c11 */ /* 0x000fe200088f1411 */
[----:B------:R-:W2:Y:S04]  /*0560*/  LDG.E R14, desc[UR6][R14.64] ;  /* 0x000000060e0e7981 */ /* 0x000ea8000c1e1900 */
[----:B------:R-:W2:Y:S04]  /*0570*/  LDG.E R13, desc[UR6][R12.64] ;  /* 0x000000060c0d7981 */ /* 0x000ea8000c1e1900 */
[----:B------:R-:W3:Y:S04]  /*0580*/  LDG.E R10, desc[UR6][R2.64+0x4] ;  /* 0x00000406020a7981 */ /* 0x000ee8000c1e1900 */
[----:B------:R-:W3:Y:S04]  /*0590*/  LDG.E R19, desc[UR6][R4.64+0x4] ;  /* 0x0000040604137981 */ /* 0x000ee8000c1e1900 */
[----:B------:R-:W4:Y:S04]  /*05a0*/  LDG.E R16, desc[UR6][R2.64+0x8] ;  /* 0x0000080602107981 */ /* 0x000f28000c1e1900 */
[----:B------:R-:W4:Y:S04]  /*05b0*/  LDG.E R21, desc[UR6][R4.64+0x8] ;  /* 0x0000080604157981 */ /* 0x000f28000c1e1900 */
[----:B------:R-:W5:Y:S04]  /*05c0*/  LDG.E R20, desc[UR6][R2.64+0xc] ;  /* 0x00000c0602147981 */ /* 0x000f68000c1e1900 */
[----:B------:R-:W5:Y:S01]  /*05d0*/  LDG.E R23, desc[UR6][R4.64+0xc] ;  /* 0x00000c0604177981 */ /* 0x000f62000c1e1900 */
[----:B------:R-:W-:Y:S01]  /*05e0*/  IADD3 R6, PT, PT, R6, 0x4, RZ ;  /* 0x0000000406067810 */ /* 0x000fe20007ffe0ff */
[----:B--2---:R-:W-:-:S04]  /*05f0*/  IMAD.IADD R17, R14, 0x1, -R13 ;  /* 0x000000010e117824 */ /* 0x004fc800078e0a0d */
[----:B------:R-:W-:Y:S01]  /*0600*/  IMAD R8, R17, R17, R8 ;  /* 0x0000001111087224 */ /* 0x000fe200078e0208 */
[----:B---3--:R-:W-:-:S05]  /*0610*/  IADD3 R19, PT, PT, R10, -R19, RZ ;  /* 0x800000130a137210 */ /* 0x008fca0007ffe0ff */
[----:B------:R-:W-:Y:S01]  /*0620*/  IMAD R8, R19, R19, R8 ;  /* 0x0000001313087224 */ /* 0x000fe200078e0208 */
[----:B----4-:R-:W-:-:S05]  /*0630*/  IADD3 R21, PT, PT, R16, -R21, RZ ;  /* 0x8000001510157210 */ /* 0x010fca0007ffe0ff */
[----:B------:R-:W-:Y:S02]  /*0640*/  IMAD R8, R21, R21, R8 ;  /* 0x0000001515087224 */ /* 0x000fe400078e0208 */
[----:B-----5:R-:W-:-:S04]  /*0650*/  IMAD.IADD R23, R20, 0x1, -R23 ;  /* 0x0000000114177824 */ /* 0x020fc800078e0a17 */
[----:B------:R-:W-:-:S07]  /*0660*/  IMAD R8, R23, R23, R8 ;  /* 0x0000001717087224 */ /* 0x000fce00078e0208 */
.L_x_12:
[----:B------:R-:W-:Y:S05]  /*0670*/  @!P0 BRA `(.L_x_11) ;  /* 0x0000000000948947 */ /* 0x000fea0003800000 */
[----:B------:R-:W-:Y:S02]  /*0680*/  ISETP.NE.AND P1, PT, R18, 0x1, PT ;  /* 0x000000011200780c */ /* 0x000fe40003f25270 */
[----:B------:R-:W-:-:S04]  /*0690*/  LOP3.LUT R2, R0, 0x1, RZ, 0xc0, !PT ;  /* 0x0000000100027812 */ /* 0x000fc800078ec0ff */
[----:B------:R-:W-:-:S07]  /*06a0*/  ISETP.NE.U32.AND P0, PT, R2, 0x1, PT ;  /* 0x000000010200780c */ /* 0x000fce0003f05070 */
[----:B------:R-:W-:Y:S06]  /*06b0*/  @!P1 BRA `(.L_x_13) ;  /* 0x00000000005c9947 */ /* 0x000fec0003800000 */
[----:B------:R-:W0:Y:S01]  /*06c0*/  LDC.64 R12, c[0x0][0x380] ;  /* 0x0000e000ff0c7b82 */ /* 0x000e220000000a00 */
[----:B------:R-:W1:Y:S01]  /*06d0*/  LDCU.64 UR4, c[0x0][0x380] ;  /* 0x00007000ff0477ac */ /* 0x000e620008000a00 */
[CC--:B------:R-:W-:Y:S02]  /*06e0*/  IADD3 R3, PT, PT, R9.reuse, R6.reuse, RZ ;  /* 0x0000000609037210 */ /* 0x0c0fe40007ffe0ff */
[-C--:B------:R-:W-:Y:S02]  /*06f0*/  IADD3 R14, P1, PT, R9, R6.reuse, RZ ;  /* 0x00000006090e7210 */ /* 0x080fe40007f3e0ff */
[----:B------:R-:W-:Y:S02]  /*0700*/  IADD3 R16, P2, PT, R11, R6, RZ ;  /* 0x000000060b107210 */ /* 0x000fe40007f5e0ff */
[----:B------:R-:W-:Y:S01]  /*0710*/  IADD3 R5, PT, PT, R3, R0, RZ ;  /* 0x0000000003057210 */ /* 0x000fe20007ffe0ff */
[----:B------:R-:W-:Y:S01]  /*0720*/  IMAD.X R15, RZ, RZ, RZ, P1 ;  /* 0x000000ffff0f7224 */ /* 0x000fe200008e06ff */
        /* <DEDUP_REMOVED lines=10> */
[----:B------:R-:W3:Y:S01]  /*07d0*/  LDG.E R5, desc[UR6][R4.64+0x4] ;  /* 0x0000040604057981 */ /* 0x000ee2000c1e1900 */
[----:B------:R-:W-:Y:S01]  /*07e0*/  IADD3 R6, PT, PT, R6, 0x2, RZ ;  /* 0x0000000206067810 */ /* 0x000fe20007ffe0ff */
[----:B--2---:R-:W-:-:S04]  /*07f0*/  IMAD.IADD R15, R10, 0x1, -R13 ;  /* 0x000000010a0f7824 */ /* 0x004fc800078e0a0d */
[----:B------:R-:W-:Y:S01]  /*0800*/  IMAD R8, R15, R15, R8 ;  /* 0x0000000f0f087224 */ /* 0x000fe200078e0208 */
[----:B---3--:R-:W-:-:S05]  /*0810*/  IADD3 R17, PT, PT, R2, -R5, RZ ;  /* 0x8000000502117210 */ /* 0x008fca0007ffe0ff */
[----:B------:R-:W-:-:S07]  /*0820*/  IMAD R8, R17, R17, R8 ;  /* 0x0000001111087224 */ /* 0x000fce00078e0208 */
.L_x_13:
[----:B------:R-:W-:Y:S05]  /*0830*/  @P0 BRA `(.L_x_11) ;  /* 0x0000000000240947 */ /* 0x000fea0003800000 */
[----:B------:R-:W0:Y:S01]  /*0840*/  LDC.64 R4, c[0x0][0x380] ;  /* 0x0000e000ff047b82 */ /* 0x000e220000000a00 */
[----:B------:R-:W-:-:S05]  /*0850*/  IMAD.IADD R3, R9, 0x1, R6 ;  /* 0x0000000109037824 */ /* 0x000fca00078e0206 */
[C---:B------:R-:W-:Y:S01]  /*0860*/  IADD3 R9, PT, PT, R3.reuse, R0, RZ ;  /* 0x0000000003097210 */ /* 0x040fe20007ffe0ff */
[----:B0-----:R-:W-:-:S04]  /*0870*/  IMAD.WIDE.U32 R2, R3, 0x4, R4 ;  /* 0x0000000403027825 */ /* 0x001fc800078e0004 */
[----:B------:R-:W-:Y:S02]  /*0880*/  IMAD.WIDE.U32 R4, R9, 0x4, R4 ;  /* 0x0000000409047825 */ /* 0x000fe400078e0004 */
[----:B------:R-:W2:Y:S04]  /*0890*/  LDG.E R2, desc[UR6][R2.64] ;  /* 0x0000000602027981 */ /* 0x000ea8000c1e1900 */
[----:B------:R-:W2:Y:S02]  /*08a0*/  LDG.E R5, desc[UR6][R4.64] ;  /* 0x0000000604057981 */ /* 0x000ea4000c1e1900 */
[----:B--2---:R-:W-:-:S05]  /*08b0*/  IADD3 R9, PT, PT, R2, -R5, RZ ;  /* 0x8000000502097210 */ /* 0x004fca0007ffe0ff */
[----:B------:R-:W-:-:S07]  /*08c0*/  IMAD R8, R9, R9, R8 ;  /* 0x0000000909087224 */ /* 0x000fce00078e0208 */
.L_x_11:
[----:B------:R-:W-:-:S07]  /*08d0*/  I2FP.F32.S32 R8, R8 ;  /* 0x0000000800087245 */ /* 0x000fce0000201400 */
.L_x_8:
[----:B------:R-:W-:Y:S01]  /*08e0*/  VIADD R0, R8, 0xf3000000 ;  /* 0xf300000008007836 */ /* 0x000fe20000000000 */
[----:B------:R0:W1:Y:S01]  /*08f0*/  MUFU.RSQ R3, R8 ;  /* 0x0000000800037308 */ /* 0x0000620000001400 */
[----:B------:R-:W-:Y:S03]  /*0900*/  BSSY.RECONVERGENT B0, `(.L_x_14) ;  /* 0x000000b000007945 */ /* 0x000fe60003800200 */
[----:B------:R-:W-:-:S13]  /*0910*/  ISETP.GT.U32.AND P0, PT, R0, 0x727fffff, PT ;  /* 0x727fffff0000780c */ /* 0x000fda0003f04070 */
[----:B01----:R-:W-:Y:S05]  /*0920*/  @!P0 BRA `(.L_x_15) ;  /* 0x0000000000108947 */ /* 0x003fea0003800000 */
[----:B------:R-:W-:Y:S02]  /*0930*/  MOV R0, R8 ;  /* 0x0000000800007202 */ /* 0x000fe40000000f00 */
[----:B------:R-:W-:-:S07]  /*0940*/  MOV R8, 0x960 ;  /* 0x0000096000087802 */ /* 0x000fce0000000f00 */
[----:B------:R-:W-:Y:S05]  /*0950*/  CALL.REL.NOINC `($__internal_0_$__cuda_sm20_sqrt_rn_f32_slowpath) ;  /* 0x0000000400e07944 */ /* 0x000fea0003c00000 */
[----:B------:R-:W-:Y:S05]  /*0960*/  BRA `(.L_x_16) ;  /* 0x0000000000107947 */ /* 0x000fea0003800000 */
.L_x_15:
[C---:B------:R-:W-:Y:S01]  /*0970*/  FMUL.FTZ R9, R3.reuse, R8 ;  /* 0x0000000803097220 */ /* 0x040fe20000410000 */
[----:B------:R-:W-:-:S03]  /*0980*/  FMUL.FTZ R0, R3, 0.5 ;  /* 0x3f00000003007820 */ /* 0x000fc60000410000 */
[----:B------:R-:W-:-:S04]  /*0990*/  FFMA R8, -R9, R9, R8 ;  /* 0x0000000909087223 */ /* 0x000fc80000000108 */
[----:B------:R-:W-:-:S07]  /*09a0*/  FFMA R9, R8, R0, R9 ;  /* 0x0000000008097223 */ /* 0x000fce0000000009 */
.L_x_16:
[----:B------:R-:W-:Y:S05]  /*09b0*/  BSYNC.RECONVERGENT B0 ;  /* 0x0000000000007941 */ /* 0x000fea0003800200 */
.L_x_14:
[----:B------:R-:W0:Y:S01]  /*09c0*/  LDC.64 R2, c[0x0][0x390] ;  /* 0x0000e400ff027b82 */ /* 0x000e220000000a00 */
[C---:B------:R-:W-:Y:S01]  /*09d0*/  ISETP.NE.AND P0, PT, R7.reuse, RZ, PT ;  /* 0x000000ff0700720c */ /* 0x040fe20003f05270 */
[----:B0-----:R-:W-:-:S05]  /*09e0*/  IMAD.WIDE.U32 R4, R7, 0x4, R2 ;  /* 0x0000000407047825 */ /* 0x001fca00078e0002 */
[----:B------:R0:W-:Y:S01]  /*09f0*/  STG.E desc[UR6][R4.64], R9 ;  /* 0x0000000904007986 */ /* 0x0001e2000c101906 */
[----:B------:R-:W-:Y:S06]  /*0a00*/  BAR.SYNC.DEFER_BLOCKING 0x0 ;  /* 0x0000000000007b1d */ /* 0x000fec0000010000 */
[----:B------:R-:W-:Y:S05]  /*0a10*/  @P0 EXIT ;  /* 0x000000000000094d */ /* 0x000fea0003800000 */
[----:B------:R-:W1:Y:S01]  /*0a20*/  LDC R6, c[0x0][0x3a0] ;  /* 0x0000e800ff067b82 */ /* 0x000e620000000800 */
[----:B------:R-:W-:Y:S01]  /*0a30*/  HFMA2 R0, -RZ, RZ, 0, 0 ;  /* 0x00000000ff007431 */ /* 0x000fe200000001ff */
[----:B-1----:R-:W-:-:S13]  /*0a40*/  ISETP.GE.AND P0, PT, R6, 0x1, PT ;  /* 0x000000010600780c */ /* 0x002fda0003f06270 */
[----:B------:R-:W-:Y:S05]  /*0a50*/  @!P0 BRA `(.L_x_17) ;  /* 0x0000000400948947 */ /* 0x000fea0003800000 */
[C---:B------:R-:W-:Y:S01]  /*0a60*/  ISETP.GE.U32.AND P0, PT, R6.reuse, 0x10, PT ;  /* 0x000000100600780c */ /* 0x040fe20003f06070 */
[----:B------:R-:W-:Y:S01]  /*0a70*/  IMAD.MOV.U32 R0, RZ, RZ, RZ ;  /* 0x000000ffff007224 */ /* 0x000fe200078e00ff */
[----:B------:R-:W-:Y:S02]  /*0a80*/  LOP3.LUT R21, R6, 0xf, RZ, 0xc0, !PT ;  /* 0x0000000f06157812 */ /* 0x000fe400078ec0ff */
[----:B------:R-:W-:Y:S02]  /*0a90*/  MOV R7, RZ ;  /* 0x000000ff00077202 */ /* 0x000fe40000000f00 */
[----:B------:R-:W-:-:S07]  /*0aa0*/  ISETP.NE.AND P1, PT, R21, RZ, PT ;  /* 0x000000ff1500720c */ /* 0x000fce0003f25270 */
[----:B------:R-:W-:Y:S06]  /*0ab0*/  @!P0 BRA `(.L_x_18) ;  /* 0x0000000000b48947 */ /* 0x000fec0003800000 */
[----:B------:R-:W1:Y:S01]  /*0ac0*/  LDCU.64 UR4, c[0x0][0x390] ;  /* 0x00007200ff0477ac */ /* 0x000e620008000a00 */
[----:B------:R-:W-:Y:S02]  /*0ad0*/  LOP3.LUT R7, R6, 0x7ffffff0, RZ, 0xc0, !PT ;  /* 0x7ffffff006077812 */ /* 0x000fe400078ec0ff */
[----:B------:R-:W-:-:S03]  /*0ae0*/  MOV R0, RZ ;  /* 0x000000ff00007202 */ /* 0x000fc60000000f00 */
[----:B------:R-:W-:Y:S01]  /*0af0*/  IMAD.MOV R23, RZ, RZ, -R7 ;  /* 0x000000ffff177224 */ /* 0x000fe200078e0a07 */
[----:B-1----:R-:W-:-:S04]  /*0b00*/  UIADD3 UR4, UP0, UPT, UR4, 0x20, URZ ;  /* 0x0000002004047890 */ /* 0x002fc8000ff1e0ff */
[----:B------:R-:W-:Y:S02]  /*0b10*/  UIADD3.X UR5, UPT, UPT, URZ, UR5, URZ, UP0, !UPT ;  /* 0x00000005ff057290 */ /* 0x000fe400087fe4ff */
[----:B0-----:R-:W-:-:S04]  /*0b20*/  MOV R4, UR4 ;  /* 0x0000000400047c02 */ /* 0x001fc80008000f00 */
[----:B------:R-:W-:-:S07]  /*0b30*/  MOV R5, UR5 ;  /* 0x0000000500057c02 */ /* 0x000fce0008000f00 */
.L_x_19:
[----:B------:R-:W2:Y:S04]  /*0b40*/  LDG.E R19, desc[UR6][R4.64+-0x20] ;  /* 0xffffe00604137981 */ /* 0x000ea8000c1e1900 */
[----:B------:R-:W3:Y:S04]  /*0b50*/  LDG.E R20, desc[UR6][R4.64+-0x1c] ;  /* 0xffffe40604147981 */ /* 0x000ee8000c1e1900 */
        /* <DEDUP_REMOVED lines=13> */
[----:B------:R0:W5:Y:S01]  /*0c30*/  LDG.E R8, desc[UR6][R4.64+0x1c] ;  /* 0x00001c0604087981 */ /* 0x000162000c1e1900 */
[----:B------:R-:W-:-:S05]  /*0c40*/  VIADD R23, R23, 0x10 ;  /* 0x0000001017177836 */ /* 0x000fca0000000000 */
[----:B------:R-:W-:Y:S02]  /*0c50*/  ISETP.NE.AND P0, PT, R23, RZ, PT ;  /* 0x000000ff1700720c */ /* 0x000fe40003f05270 */
[----:B0-----:R-:W-:-:S04]  /*0c60*/  IADD3 R4, P2, PT, R4, 0x40, RZ ;  /* 0x0000004004047810 */ /* 0x001fc80007f5e0ff */
[----:B------:R-:W-:Y:S01]  /*0c70*/  IADD3.X R5, PT, PT, RZ, R5, RZ, P2, !PT ;  /* 0x00000005ff057210 */ /* 0x000fe200017fe4ff */
[----:B--2---:R-:W-:-:S04]  /*0c80*/  FADD R19, R19, R0 ;  /* 0x0000000013137221 */ /* 0x004fc80000000000 */
[----:B---3--:R-:W-:-:S04]  /*0c90*/  FADD R19, R19, R20 ;  /* 0x0000001413137221 */ /* 0x008fc80000000000 */
[----:B----4-:R-:W-:-:S04]  /*0ca0*/  FADD R19, R19, R22 ;  /* 0x0000001613137221 */ /* 0x010fc80000000000 */
[----:B-----5:R-:W-:-:S04]  /*0cb0*/  FADD R19, R19, R24 ;  /* 0x0000001813137221 */ /* 0x020fc80000000000 */
[----:B------:R-:W-:-:S04]  /*0cc0*/  FADD R19, R19, R26 ;  /* 0x0000001a13137221 */ /* 0x000fc80000000000 */
        /* <DEDUP_REMOVED lines=10> */
[----:B------:R-:W-:Y:S01]  /*0d70*/  FADD R0, R9, R8 ;  /* 0x0000000809007221 */ /* 0x000fe20000000000 */
[----:B------:R-:W-:Y:S06]  /*0d80*/  @P0 BRA `(.L_x_19) ;  /* 0xfffffffc006c0947 */ /* 0x000fec000383ffff */
.L_x_18:
[----:B------:R-:W-:Y:S05]  /*0d90*/  @!P1 BRA `(.L_x_17) ;  /* 0x0000000000c49947 */ /* 0x000fea0003800000 */
[----:B------:R-:W-:Y:S02]  /*0da0*/  ISETP.GE.U32.AND P0, PT, R21, 0x8, PT ;  /* 0x000000081500780c */ /* 0x000fe40003f06070 */
[----:B------:R-:W-:-:S04]  /*0db0*/  LOP3.LUT R10, R6, 0x7, RZ, 0xc0, !PT ;  /* 0x00000007060a7812 */ /* 0x000fc800078ec0ff */
[----:B------:R-:W-:-:S07]  /*0dc0*/  ISETP.NE.AND P1, PT, R10, RZ, PT ;  /* 0x000000ff0a00720c */ /* 0x000fce0003f25270 */
[----:B------:R-:W-:Y:S06]  /*0dd0*/  @!P0 BRA `(.L_x_20) ;  /* 0x0000000000488947 */ /* 0x000fec0003800000 */
[----:B0-----:R-:W-:-:S05]  /*0de0*/  IMAD.WIDE.U32 R4, R7, 0x4, R2 ;  /* 0x0000000407047825 */ /* 0x001fca00078e0002 */
[----:B------:R-:W2:Y:S04]  /*0df0*/  LDG.E R9, desc[UR6][R4.64] ;  /* 0x0000000604097981 */ /* 0x000ea8000c1e1900 */
[----:B------:R-:W3:Y:S04]  /*0e00*/  LDG.E R8, desc[UR6][R4.64+0x4] ;  /* 0x0000040604087981 */ /* 0x000ee8000c1e1900 */
[----:B------:R-:W4:Y:S04]  /*0e10*/  LDG.E R11, desc[UR6][R4.64+0x8] ;  /* 0x00000806040b7981 */ /* 0x000f28000c1e1900 */
[----:B------:R-:W5:Y:S04]  /*0e20*/  LDG.E R13, desc[UR6][R4.64+0xc] ;  /* 0x00000c06040d7981 */ /* 0x000f68000c1e1900 */
[----:B------:R-:W5:Y:S04]  /*0e30*/  LDG.E R15, desc[UR6][R4.64+0x10] ;  /* 0x00001006040f7981 */ /* 0x000f68000c1e1900 */
[----:B------:R-:W5:Y:S04]  /*0e40*/  LDG.E R17, desc[UR6][R4.64+0x14] ;  /* 0x0000140604117981 */ /* 0x000f68000c1e1900 */
[----:B------:R-:W5:Y:S04]  /*0e50*/  LDG.E R19, desc[UR6][R4.64+0x18] ;  /* 0x0000180604137981 */ /* 0x000f68000c1e1900 */
[----:B------:R-:W5:Y:S01]  /*0e60*/  LDG.E R21, desc[UR6][R4.64+0x1c] ;  /* 0x00001c0604157981 */ /* 0x000f62000c1e1900 */
[----:B------:R-:W-:Y:S01]  /*0e70*/  IADD3 R7, PT, PT, R7, 0x8, RZ ;  /* 0x0000000807077810 */ /* 0x000fe20007ffe0ff */
[----:B--2---:R-:W-:-:S04]  /*0e80*/  FADD R9, R0, R9 ;  /* 0x0000000900097221 */ /* 0x004fc80000000000 */
[----:B---3--:R-:W-:-:S04]  /*0e90*/  FADD R8, R9, R8 ;  /* 0x0000000809087221 */ /* 0x008fc80000000000 */
[----:B----4-:R-:W-:-:S04]  /*0ea0*/  FADD R8, R8, R11 ;  /* 0x0000000b08087221 */ /* 0x010fc80000000000 */
[----:B-----5:R-:W-:-:S04]  /*0eb0*/  FADD R8, R8, R13 ;  /* 0x0000000d08087221 */ /* 0x020fc80000000000 */
[----:B------:R-:W-:-:S04]  /*0ec0*/  FADD R8, R8, R15 ;  /* 0x0000000f08087221 */ /* 0x000fc80000000000 */
[----:B------:R-:W-:-:S04]  /*0ed0*/  FADD R8, R8, R17 ;  /* 0x0000001108087221 */ /* 0x000fc80000000000 */
[----:B------:R-:W-:-:S04]  /*0ee0*/  FADD R8, R8, R19 ;  /* 0x0000001308087221 */ /* 0x000fc80000000000 */
[----:B------:R-:W-:-:S07]  /*0ef0*/  FADD R0, R8, R21 ;  /* 0x0000001508007221 */ /* 0x000fce0000000000 */
.L_x_20:
        /* <DEDUP_REMOVED lines=9> */
[----:B------:R-:W5:Y:S01]  /*0f90*/  LDG.E R13, desc[UR6][R4.64+0xc] ;  /* 0x00000c06040d7981 */ /* 0x000f62000c1e1900 */
[----:B------:R-:W-:-:S02]  /*0fa0*/  VIADD R7, R7, 0x4 ;  /* 0x0000000407077836 */ /* 0x000fc40000000000 */
[----:B--2---:R-:W-:-:S04]  /*0fb0*/  FADD R9, R0, R9 ;  /* 0x0000000900097221 */ /* 0x004fc80000000000 */
[----:B---3--:R-:W-:-:S04]  /*0fc0*/  FADD R8, R9, R8 ;  /* 0x0000000809087221 */ /* 0x008fc80000000000 */
[----:B----4-:R-:W-:-:S04]  /*0fd0*/  FADD R8, R8, R11 ;  /* 0x0000000b08087221 */ /* 0x010fc80000000000 */
[----:B-----5:R-:W-:-:S07]  /*0fe0*/  FADD R0, R8, R13 ;  /* 0x0000000d08007221 */ /* 0x020fce0000000000 */
.L_x_21:
[----:B------:R-:W-:Y:S05]  /*0ff0*/  @!P1 BRA `(.L_x_17) ;  /* 0x00000000002c9947 */ /* 0x000fea0003800000 */
[----:B------:R-:W-:Y:S01]  /*1000*/  IMAD.WIDE.U32 R2, R7, 0x4, R2 ;  /* 0x0000000407027825 */ /* 0x000fe200078e0002 */
[----:B------:R-:W-:-:S04]  /*1010*/  IADD3 R6, PT, PT, -R6, RZ, RZ ;  /* 0x000000ff06067210 */ /* 0x000fc80007ffe1ff */
[----:B0-----:R-:W-:-:S07]  /*1020*/  MOV R5, R3 ;  /* 0x0000000300057202 */ /* 0x001fce0000000f00 */
.L_x_22:
[----:B------:R-:W-:-:S06]  /*1030*/  IMAD.MOV.U32 R3, RZ, RZ, R5 ;  /* 0x000000ffff037224 */ /* 0x000fcc00078e0005 */
[----:B------:R0:W2:Y:S01]  /*1040*/  LDG.E R3, desc[UR6][R2.64] ;  /* 0x0000000602037981 */ /* 0x0000a2000c1e1900 */
[----:B------:R-:W-:-:S04]  /*1050*/  IADD3 R6, PT, PT, R6, 0x1, RZ ;  /* 0x0000000106067810 */ /* 0x000fc80007ffe0ff */
[----:B------:R-:W-:Y:S02]  /*1060*/  ISETP.NE.AND P0, PT, R6, RZ, PT ;  /* 0x000000ff0600720c */ /* 0x000fe40003f05270 */
[----:B0-----:R-:W-:-:S04]  /*1070*/  IADD3 R2, P1, PT, R2, 0x4, RZ ;  /* 0x0000000402027810 */ /* 0x001fc80007f3e0ff */
[----:B------:R-:W-:Y:S01]  /*1080*/  IADD3.X R5, PT, PT, RZ, R5, RZ, P1, !PT ;  /* 0x00000005ff057210 */ /* 0x000fe20000ffe4ff */
[----:B--2---:R-:W-:-:S06]  /*1090*/  FADD R0, R3, R0 ;  /* 0x0000000003007221 */ /* 0x004fcc0000000000 */
[----:B------:R-:W-:Y:S05]  /*10a0*/  @P0 BRA `(.L_x_22) ;  /* 0xfffffffc00e00947 */ /* 0x000fea000383ffff */
.L_x_17:
[----:B------:R-:W1:Y:S02]  /*10b0*/  LDC.64 R2, c[0x0][0x398] ;  /* 0x0000e600ff027b82 */ /* 0x000e640000000a00 */
[----:B-1----:R-:W-:Y:S01]  /*10c0*/  STG.E desc[UR6][R2.64], R0 ;  /* 0x0000000002007986 */ /* 0x002fe2000c101906 */
[----:B------:R-:W-:Y:S05]  /*10d0*/  EXIT ;  /* 0x000000000000794d */ /* 0x000fea0003800000 */
        .weak           $__internal_0_$__cuda_sm20_sqrt_rn_f32_slowpath
        .type           $__internal_0_$__cuda_sm20_sqrt_rn_f32_slowpath,@function
        .size           $__internal_0_$__cuda_sm20_sqrt_rn_f32_slowpath,(.L_x_26 - $__internal_0_$__cuda_sm20_sqrt_rn_f32_slowpath)
$__internal_0_$__cuda_sm20_sqrt_rn_f32_slowpath:
[----:B------:R-:W-:-:S13]  /*10e0*/  LOP3.LUT P0, RZ, R0, 0x7fffffff, RZ, 0xc0, !PT ;  /* 0x7fffffff00ff7812 */ /* 0x000fda000780c0ff */
[----:B------:R-:W-:Y:S01]  /*10f0*/  @!P0 IMAD.MOV.U32 R2, RZ, RZ, R0 ;  /* 0x000000ffff028224 */ /* 0x000fe200078e0000 */
[----:B------:R-:W-:Y:S06]  /*1100*/  @!P0 BRA `(.L_x_23) ;  /* 0x0000000000408947 */ /* 0x000fec0003800000 */
[----:B------:R-:W-:-:S13]  /*1110*/  FSETP.GEU.FTZ.AND P0, PT, R0, RZ, PT ;  /* 0x000000ff0000720b */ /* 0x000fda0003f1e000 */
[----:B------:R-:W-:Y:S01]  /*1120*/  @!P0 MOV R2, 0x7fffffff ;  /* 0x7fffffff00028802 */ /* 0x000fe20000000f00 */
[----:B------:R-:W-:Y:S06]  /*1130*/  @!P0 BRA `(.L_x_23) ;  /* 0x0000000000348947 */ /* 0x000fec0003800000 */
[----:B------:R-:W-:-:S13]  /*1140*/  FSETP.GTU.FTZ.AND P0, PT, |R0|, +INF , PT ;  /* 0x7f8000000000780b */ /* 0x000fda0003f1c200 */
[----:B------:R-:W-:Y:S01]  /*1150*/  @P0 FADD.FTZ R2, R0, 1 ;  /* 0x3f80000000020421 */ /* 0x000fe20000010000 */
[----:B------:R-:W-:Y:S06]  /*1160*/  @P0 BRA `(.L_x_23) ;  /* 0x0000000000280947 */ /* 0x000fec0003800000 */
[----:B------:R-:W-:-:S13]  /*1170*/  FSETP.NEU.FTZ.AND P0, PT, |R0|, +INF , PT ;  /* 0x7f8000000000780b */ /* 0x000fda0003f1d200 */
[----:B------:R-:W-:-:S04]  /*1180*/  @P0 FFMA R3, R0, 1.84467440737095516160e+19, RZ ;  /* 0x5f80000000030823 */ /* 0x000fc800000000ff */
[----:B------:R-:W0:Y:S02]  /*1190*/  @P0 MUFU.RSQ R2, R3 ;  /* 0x0000000300020308 */ /* 0x000e240000001400 */
[----:B0-----:R-:W-:Y:S01]  /*11a0*/  @P0 FMUL.FTZ R4, R3, R2 ;  /* 0x0000000203040220 */ /* 0x001fe20000410000 */
[----:B------:R-:W-:Y:S01]  /*11b0*/  @P0 FMUL.FTZ R6, R2, 0.5 ;  /* 0x3f00000002060820 */ /* 0x000fe20000410000 */
[----:B------:R-:W-:Y:S02]  /*11c0*/  @!P0 MOV R2, R0 ;  /* 0x0000000000028202 */ /* 0x000fe40000000f00 */
[----:B------:R-:W-:-:S04]  /*11d0*/  @P0 FADD.FTZ R5, -R4, -RZ ;  /* 0x800000ff04050221 */ /* 0x000fc80000010100 */
[----:B------:R-:W-:-:S04]  /*11e0*/  @P0 FFMA R5, R4, R5, R3 ;  /* 0x0000000504050223 */ /* 0x000fc80000000003 */
[----:B------:R-:W-:-:S04]  /*11f0*/  @P0 FFMA R5, R5, R6, R4 ;  /* 0x0000000605050223 */ /* 0x000fc80000000004 */
[----:B------:R-:W-:-:S07]  /*1200*/  @P0 FMUL.FTZ R2, R5, 2.3283064365386962891e-10 ;  /* 0x2f80000005020820 */ /* 0x000fce0000410000 */
.L_x_23:
[----:B------:R-:W-:Y:S02]  /*1210*/  HFMA2 R3, -RZ, RZ, 0, 0 ;  /* 0x00000000ff037431 */ /* 0x000fe400000001ff */
[----:B------:R-:W-:Y:S01]  /*1220*/  IMAD.MOV.U32 R9, RZ, RZ, R2 ;  /* 0x000000ffff097224 */ /* 0x000fe200078e0002 */
[----:B------:R-:W-:-:S04]  /*1230*/  MOV R2, R8 ;  /* 0x0000000800027202 */ /* 0x000fc80000000f00 */
[----:B------:R-:W-:Y:S05]  /*1240*/  RET.REL.NODEC R2 `(_Z9euclideanPiiPfS0_i) ;  /* 0xffffffec026c7950 */ /* 0x000fea0003c3ffff */
.L_x_24:
        /* <DEDUP_REMOVED lines=11> */
.L_x_26:


//--------------------- .nv.shared._Z11bitonicsortPfi --------------------------
	.section	.nv.shared._Z11bitonicsortPfi,"aw",@nobits
	.sectionflags	@""
	.align	16
	.zero		1024


//--------------------- .nv.shared.reserved.0     --------------------------
	.section	.nv.shared.reserved.0,"aw",@nobits
	.weak		__nv_reservedSMEM_offset_0_alias
	.size		__nv_reservedSMEM_offset_0_alias, 0, 64
	.other		__nv_reservedSMEM_offset_0_alias,@"STO_CUDA_RESERVED_SHARED STV_DEFAULT"
__nv_reservedSMEM_offset_0_alias:
	.zero		0
	.zero		64


//--------------------- .nv.shared._Z9euclideanPiiPfS0_i --------------------------
	.section	.nv.shared._Z9euclideanPiiPfS0_i,"aw",@nobits
	.sectionflags	@""
	.align	16
	.zero		1024


//--------------------- .nv.constant0._Z11bitonicsortPfi --------------------------
	.section	.nv.constant0._Z11bitonicsortPfi,"a",@progbits
	.sectionflags	@""
	.align	4
.nv.constant0._Z11bitonicsortPfi:
	.zero		908


//--------------------- .nv.constant0._Z9euclideanPiiPfS0_i --------------------------
	.section	.nv.constant0._Z9euclideanPiiPfS0_i,"a",@progbits
	.sectionflags	@""
	.align	4
.nv.constant0._Z9euclideanPiiPfS0_i:
	.zero		932


//--------------------- SYMBOLS --------------------------

	.type		.nv.reservedSmem.offset0,@object
	.size		.nv.reservedSmem.offset0,0x4
	.type		.nv.reservedSmem.cap,@object
	.size		.nv.reservedSmem.cap,0x4
